//
// Generated by NVIDIA NVVM Compiler
//
// Compiler Build ID: CL-36424714
// Cuda compilation tools, release 13.0, V13.0.88
// Based on NVVM 20.0.0
//

.version 9.0
.target sm_100
.address_size 64

	// .globl	_Z6kernelPdS_PKdS1_ii

.visible .entry _Z6kernelPdS_PKdS1_ii(
	.param .u64 .ptr .align 1 _Z6kernelPdS_PKdS1_ii_param_0,
	.param .u64 .ptr .align 1 _Z6kernelPdS_PKdS1_ii_param_1,
	.param .u64 .ptr .align 1 _Z6kernelPdS_PKdS1_ii_param_2,
	.param .u64 .ptr .align 1 _Z6kernelPdS_PKdS1_ii_param_3,
	.param .u32 _Z6kernelPdS_PKdS1_ii_param_4,
	.param .u32 _Z6kernelPdS_PKdS1_ii_param_5
)
{
	.reg .pred 	%p<29>;
	.reg .b32 	%r<45>;
	.reg .b64 	%rd<32>;
	.reg .b64 	%fd<155>;

	ld.param.u64 	%rd17, [_Z6kernelPdS_PKdS1_ii_param_0];
	ld.param.u64 	%rd16, [_Z6kernelPdS_PKdS1_ii_param_2];
	ld.param.u64 	%rd18, [_Z6kernelPdS_PKdS1_ii_param_3];
	ld.param.u32 	%r18, [_Z6kernelPdS_PKdS1_ii_param_4];
	ld.param.u32 	%r19, [_Z6kernelPdS_PKdS1_ii_param_5];
	cvta.to.global.u64 	%rd1, %rd18;
	cvta.to.global.u64 	%rd2, %rd17;
	mov.u32 	%r20, %ctaid.x;
	mov.u32 	%r21, %ntid.x;
	mov.u32 	%r22, %tid.x;
	mad.lo.s32 	%r1, %r20, %r21, %r22;
	setp.ge.s32 	%p1, %r1, %r19;
	@%p1 bra 	$L__BB0_46;
	setp.lt.s32 	%p2, %r18, 1;
	mov.f64 	%fd154, 0d0000000000000000;
	@%p2 bra 	$L__BB0_43;
	cvta.to.global.u64 	%rd19, %rd16;
	mul.wide.s32 	%rd20, %r1, 8;
	add.s64 	%rd3, %rd19, %rd20;
	and.b32  	%r2, %r18, 7;
	and.b32  	%r3, %r18, 3;
	and.b32  	%r4, %r18, 2147483640;
	and.b32  	%r5, %r18, 1;
	mov.f64 	%fd154, 0d0000000000000000;
	mov.b32 	%r39, 0;
	add.s64 	%rd6, %rd1, 32;
$L__BB0_3:
	ld.param.u64 	%rd29, [_Z6kernelPdS_PKdS1_ii_param_1];
	setp.lt.u32 	%p3, %r18, 8;
	mad.lo.s32 	%r25, %r39, %r19, %r1;
	cvta.to.global.u64 	%rd21, %rd29;
	mul.wide.s32 	%rd22, %r25, 8;
	add.s64 	%rd4, %rd21, %rd22;
	mov.b64 	%rd23, 4607182418800017408;
	st.global.u64 	[%rd4], %rd23;
	mul.wide.u32 	%rd24, %r39, 8;
	add.s64 	%rd5, %rd1, %rd24;
	mov.b32 	%r43, 0;
	mov.f64 	%fd136, 0d3FF0000000000000;
	@%p3 bra 	$L__BB0_22;
	neg.s32 	%r40, %r39;
	mov.b32 	%r41, 0;
	mov.f64 	%fd136, 0d3FF0000000000000;
	mov.u64 	%rd30, %rd6;
$L__BB0_5:
	.pragma "nounroll";
	setp.eq.s32 	%p4, %r40, 0;
	@%p4 bra 	$L__BB0_7;
	ld.global.nc.f64 	%fd42, [%rd3];
	ld.global.nc.f64 	%fd43, [%rd30+-32];
	sub.f64 	%fd44, %fd42, %fd43;
	mul.f64 	%fd45, %fd136, %fd44;
	ld.global.nc.f64 	%fd46, [%rd5];
	sub.f64 	%fd47, %fd46, %fd43;
	div.rn.f64 	%fd136, %fd45, %fd47;
	st.global.f64 	[%rd4], %fd136;
$L__BB0_7:
	add.s32 	%r27, %r41, 1;
	setp.eq.s32 	%p5, %r39, %r27;
	@%p5 bra 	$L__BB0_9;
	ld.global.nc.f64 	%fd48, [%rd3];
	ld.global.nc.f64 	%fd49, [%rd30+-24];
	sub.f64 	%fd50, %fd48, %fd49;
	mul.f64 	%fd51, %fd136, %fd50;
	ld.global.nc.f64 	%fd52, [%rd5];
	sub.f64 	%fd53, %fd52, %fd49;
	div.rn.f64 	%fd136, %fd51, %fd53;
	st.global.f64 	[%rd4], %fd136;
$L__BB0_9:
	add.s32 	%r28, %r41, 2;
	setp.eq.s32 	%p6, %r39, %r28;
	@%p6 bra 	$L__BB0_11;
	ld.global.nc.f64 	%fd54, [%rd3];
	ld.global.nc.f64 	%fd55, [%rd30+-16];
	sub.f64 	%fd56, %fd54, %fd55;
	mul.f64 	%fd57, %fd136, %fd56;
	ld.global.nc.f64 	%fd58, [%rd5];
	sub.f64 	%fd59, %fd58, %fd55;
	div.rn.f64 	%fd136, %fd57, %fd59;
	st.global.f64 	[%rd4], %fd136;
$L__BB0_11:
	add.s32 	%r29, %r41, 3;
	setp.eq.s32 	%p7, %r39, %r29;
	@%p7 bra 	$L__BB0_13;
	ld.global.nc.f64 	%fd60, [%rd3];
	ld.global.nc.f64 	%fd61, [%rd30+-8];
	sub.f64 	%fd62, %fd60, %fd61;
	mul.f64 	%fd63, %fd136, %fd62;
	ld.global.nc.f64 	%fd64, [%rd5];
	sub.f64 	%fd65, %fd64, %fd61;
	div.rn.f64 	%fd136, %fd63, %fd65;
	st.global.f64 	[%rd4], %fd136;
$L__BB0_13:
	add.s32 	%r30, %r41, 4;
	setp.eq.s32 	%p8, %r39, %r30;
	@%p8 bra 	$L__BB0_15;
	ld.global.nc.f64 	%fd66, [%rd3];
	ld.global.nc.f64 	%fd67, [%rd30];
	sub.f64 	%fd68, %fd66, %fd67;
	mul.f64 	%fd69, %fd136, %fd68;
	ld.global.nc.f64 	%fd70, [%rd5];
	sub.f64 	%fd71, %fd70, %fd67;
	div.rn.f64 	%fd136, %fd69, %fd71;
	st.global.f64 	[%rd4], %fd136;
$L__BB0_15:
	add.s32 	%r31, %r41, 5;
	setp.eq.s32 	%p9, %r39, %r31;
	@%p9 bra 	$L__BB0_17;
	ld.global.nc.f64 	%fd72, [%rd3];
	ld.global.nc.f64 	%fd73, [%rd30+8];
	sub.f64 	%fd74, %fd72, %fd73;
	mul.f64 	%fd75, %fd136, %fd74;
	ld.global.nc.f64 	%fd76, [%rd5];
	sub.f64 	%fd77, %fd76, %fd73;
	div.rn.f64 	%fd136, %fd75, %fd77;
	st.global.f64 	[%rd4], %fd136;
$L__BB0_17:
	add.s32 	%r32, %r41, 6;
	setp.eq.s32 	%p10, %r39, %r32;
	@%p10 bra 	$L__BB0_19;
	ld.global.nc.f64 	%fd78, [%rd3];
	ld.global.nc.f64 	%fd79, [%rd30+16];
	sub.f64 	%fd80, %fd78, %fd79;
	mul.f64 	%fd81, %fd136, %fd80;
	ld.global.nc.f64 	%fd82, [%rd5];
	sub.f64 	%fd83, %fd82, %fd79;
	div.rn.f64 	%fd136, %fd81, %fd83;
	st.global.f64 	[%rd4], %fd136;
$L__BB0_19:
	add.s32 	%r33, %r41, 7;
	setp.eq.s32 	%p11, %r39, %r33;
	@%p11 bra 	$L__BB0_21;
	ld.global.nc.f64 	%fd84, [%rd3];
	ld.global.nc.f64 	%fd85, [%rd30+24];
	sub.f64 	%fd86, %fd84, %fd85;
	mul.f64 	%fd87, %fd136, %fd86;
	ld.global.nc.f64 	%fd88, [%rd5];
	sub.f64 	%fd89, %fd88, %fd85;
	div.rn.f64 	%fd136, %fd87, %fd89;
	st.global.f64 	[%rd4], %fd136;
$L__BB0_21:
	add.s32 	%r41, %r41, 8;
	add.s32 	%r40, %r40, 8;
	add.s64 	%rd30, %rd30, 64;
	setp.ne.s32 	%p12, %r41, %r4;
	mov.u32 	%r43, %r4;
	@%p12 bra 	$L__BB0_5;
$L__BB0_22:
	setp.eq.s32 	%p13, %r2, 0;
	@%p13 bra 	$L__BB0_42;
	add.s32 	%r34, %r2, -1;
	setp.lt.u32 	%p14, %r34, 3;
	@%p14 bra 	$L__BB0_33;
	setp.eq.s32 	%p15, %r39, %r43;
	mul.wide.u32 	%rd25, %r43, 8;
	add.s64 	%rd9, %rd1, %rd25;
	@%p15 bra 	$L__BB0_26;
	ld.global.nc.f64 	%fd90, [%rd3];
	ld.global.nc.f64 	%fd91, [%rd9];
	sub.f64 	%fd92, %fd90, %fd91;
	mul.f64 	%fd93, %fd136, %fd92;
	ld.global.nc.f64 	%fd94, [%rd5];
	sub.f64 	%fd95, %fd94, %fd91;
	div.rn.f64 	%fd136, %fd93, %fd95;
	st.global.f64 	[%rd4], %fd136;
$L__BB0_26:
	add.s32 	%r35, %r43, 1;
	setp.eq.s32 	%p16, %r39, %r35;
	@%p16 bra 	$L__BB0_28;
	ld.global.nc.f64 	%fd96, [%rd3];
	ld.global.nc.f64 	%fd97, [%rd9+8];
	sub.f64 	%fd98, %fd96, %fd97;
	mul.f64 	%fd99, %fd136, %fd98;
	ld.global.nc.f64 	%fd100, [%rd5];
	sub.f64 	%fd101, %fd100, %fd97;
	div.rn.f64 	%fd136, %fd99, %fd101;
	st.global.f64 	[%rd4], %fd136;
$L__BB0_28:
	add.s32 	%r36, %r43, 2;
	setp.eq.s32 	%p17, %r39, %r36;
	@%p17 bra 	$L__BB0_30;
	ld.global.nc.f64 	%fd102, [%rd3];
	ld.global.nc.f64 	%fd103, [%rd9+16];
	sub.f64 	%fd104, %fd102, %fd103;
	mul.f64 	%fd105, %fd136, %fd104;
	ld.global.nc.f64 	%fd106, [%rd5];
	sub.f64 	%fd107, %fd106, %fd103;
	div.rn.f64 	%fd136, %fd105, %fd107;
	st.global.f64 	[%rd4], %fd136;
$L__BB0_30:
	add.s32 	%r37, %r43, 3;
	setp.eq.s32 	%p18, %r39, %r37;
	@%p18 bra 	$L__BB0_32;
	ld.global.nc.f64 	%fd108, [%rd3];
	ld.global.nc.f64 	%fd109, [%rd9+24];
	sub.f64 	%fd110, %fd108, %fd109;
	mul.f64 	%fd111, %fd136, %fd110;
	ld.global.nc.f64 	%fd112, [%rd5];
	sub.f64 	%fd113, %fd112, %fd109;
	div.rn.f64 	%fd136, %fd111, %fd113;
	st.global.f64 	[%rd4], %fd136;
$L__BB0_32:
	add.s32 	%r43, %r43, 4;
$L__BB0_33:
	setp.eq.s32 	%p19, %r3, 0;
	@%p19 bra 	$L__BB0_42;
	setp.eq.s32 	%p20, %r3, 1;
	@%p20 bra 	$L__BB0_40;
	setp.eq.s32 	%p21, %r39, %r43;
	mul.wide.u32 	%rd26, %r43, 8;
	add.s64 	%rd10, %rd1, %rd26;
	@%p21 bra 	$L__BB0_37;
	ld.global.nc.f64 	%fd114, [%rd3];
	ld.global.nc.f64 	%fd115, [%rd10];
	sub.f64 	%fd116, %fd114, %fd115;
	mul.f64 	%fd117, %fd136, %fd116;
	ld.global.nc.f64 	%fd118, [%rd5];
	sub.f64 	%fd119, %fd118, %fd115;
	div.rn.f64 	%fd136, %fd117, %fd119;
	st.global.f64 	[%rd4], %fd136;
$L__BB0_37:
	add.s32 	%r38, %r43, 1;
	setp.eq.s32 	%p22, %r39, %r38;
	@%p22 bra 	$L__BB0_39;
	ld.global.nc.f64 	%fd120, [%rd3];
	ld.global.nc.f64 	%fd121, [%rd10+8];
	sub.f64 	%fd122, %fd120, %fd121;
	mul.f64 	%fd123, %fd136, %fd122;
	ld.global.nc.f64 	%fd124, [%rd5];
	sub.f64 	%fd125, %fd124, %fd121;
	div.rn.f64 	%fd136, %fd123, %fd125;
	st.global.f64 	[%rd4], %fd136;
$L__BB0_39:
	add.s32 	%r43, %r43, 2;
$L__BB0_40:
	setp.eq.s32 	%p23, %r5, 0;
	setp.eq.s32 	%p24, %r39, %r43;
	or.pred  	%p25, %p23, %p24;
	@%p25 bra 	$L__BB0_42;
	ld.global.nc.f64 	%fd126, [%rd3];
	mul.wide.u32 	%rd27, %r43, 8;
	add.s64 	%rd28, %rd1, %rd27;
	ld.global.nc.f64 	%fd127, [%rd28];
	sub.f64 	%fd128, %fd126, %fd127;
	mul.f64 	%fd129, %fd136, %fd128;
	ld.global.nc.f64 	%fd130, [%rd5];
	sub.f64 	%fd131, %fd130, %fd127;
	div.rn.f64 	%fd136, %fd129, %fd131;
	st.global.f64 	[%rd4], %fd136;
$L__BB0_42:
	abs.f64 	%fd132, %fd136;
	add.f64 	%fd154, %fd154, %fd132;
	add.s32 	%r39, %r39, 1;
	setp.ne.s32 	%p26, %r39, %r18;
	@%p26 bra 	$L__BB0_3;
$L__BB0_43:
	ld.global.u64 	%rd31, [%rd2];
	mov.b64 	%rd12, %fd154;
$L__BB0_44:
	mov.b64 	%fd133, %rd31;
	setp.leu.f64 	%p27, %fd154, %fd133;
	@%p27 bra 	$L__BB0_46;
	atom.relaxed.global.cas.b64 	%rd14, [%rd2], %rd31, %rd12;
	setp.ne.s64 	%p28, %rd14, %rd31;
	mov.u64 	%rd31, %rd14;
	@%p28 bra 	$L__BB0_44;
$L__BB0_46:
	ret;

}


// ===== COMPILED SASS (sm_100) =====

	.target	sm_100

	.elftype	@"ET_EXEC"


//--------------------- .note.nv.tkinfo           --------------------------
	.section	.note.nv.tkinfo,"",@"SHT_NOTE"
	.sectionflags	@"SHF_NOTE_NV_TKINFO"
	.tkinfo
        /*0018*/ 	.word	0x00000002
        /*0030*/ 	.string	""
        /*0030*/ 	.string	"ptxas"
        /*0030*/ 	.string	"Cuda compilation tools, release 13.0, V13.0.88"
        /*0030*/ 	.string	"Build cuda_13.0.r13.0/compiler.36424714_0"
        /*0030*/ 	.string	"-arch sm_100 -m 64 "



//--------------------- .note.nv.cuinfo           --------------------------
	.section	.note.nv.cuinfo,"",@"SHT_NOTE"
	.sectionflags	@"SHF_NOTE_NV_CUINFO"
        /*0018*/ 	.short	0x0002
        /*001a*/ 	.short	0x0064
        /*001c*/ 	.short	0x0082
	.zero		2


//--------------------- .nv.info                  --------------------------
	.section	.nv.info,"",@"SHT_CUDA_INFO"
	.align	4


	//----- nvinfo : EIATTR_REGCOUNT
	.align		4
        /*0000*/ 	.byte	0x04, 0x2f
        /*0002*/ 	.short	(.L_1 - .L_0)
	.align		4
.L_0:
        /*0004*/ 	.word	index@(_Z6kernelPdS_PKdS1_ii)
        /*0008*/ 	.word	0x00000024


	//----- nvinfo : EIATTR_FRAME_SIZE
	.align		4
.L_1:
        /*000c*/ 	.byte	0x04, 0x11
        /*000e*/ 	.short	(.L_3 - .L_2)
	.align		4
.L_2:
        /*0010*/ 	.word	index@($__internal_0_$__cuda_sm20_div_rn_f64_full)
        /*0014*/ 	.word	0x00000000


	//----- nvinfo : EIATTR_FRAME_SIZE
	.align		4
.L_3:
        /*0018*/ 	.byte	0x04, 0x11
        /*001a*/ 	.short	(.L_5 - .L_4)
	.align		4
.L_4:
        /*001c*/ 	.word	index@(_Z6kernelPdS_PKdS1_ii)
        /*0020*/ 	.word	0x00000000


	//----- nvinfo : EIATTR_MIN_STACK_SIZE
	.align		4
.L_5:
        /*0024*/ 	.byte	0x04, 0x12
        /*0026*/ 	.short	(.L_7 - .L_6)
	.align		4
.L_6:
        /*0028*/ 	.word	index@(_Z6kernelPdS_PKdS1_ii)
        /*002c*/ 	.word	0x00000000
.L_7:


//--------------------- .nv.compat                --------------------------
	.section	.nv.compat,"",@"SHT_CUDA_COMPAT_INFO"
	.align	4
        /*0000*/ 	.byte	0x02, 0x09, 0x00, 0x00, 0x02, 0x02, 0x01, 0x00, 0x02, 0x05, 0x05, 0x00, 0x03, 0x07, 0x01, 0x01
        /*0010*/ 	.byte	0x02, 0x03, 0x00, 0x00, 0x02, 0x06, 0x01, 0x00, 0x04, 0x0b, 0x08, 0x00, 0x01, 0x00, 0x00, 0x00
        /*0020*/ 	.byte	0x00, 0x00, 0x00, 0x00


//--------------------- .nv.info._Z6kernelPdS_PKdS1_ii --------------------------
	.section	.nv.info._Z6kernelPdS_PKdS1_ii,"",@"SHT_CUDA_INFO"
	.sectionflags	@""
	.align	4


	//----- nvinfo : EIATTR_CUDA_API_VERSION
	.align		4
        /*0000*/ 	.byte	0x04, 0x37
        /*0002*/ 	.short	(.L_9 - .L_8)
.L_8:
        /*0004*/ 	.word	0x00000082


	//----- nvinfo : EIATTR_KPARAM_INFO
	.align		4
.L_9:
        /*0008*/ 	.byte	0x04, 0x17
        /*000a*/ 	.short	(.L_11 - .L_10)
.L_10:
        /*000c*/ 	.word	0x00000000
        /*0010*/ 	.short	0x0005
        /*0012*/ 	.short	0x0024
        /*0014*/ 	.byte	0x00, 0xf0, 0x11, 0x00


	//----- nvinfo : EIATTR_KPARAM_INFO
	.align		4
.L_11:
        /*0018*/ 	.byte	0x04, 0x17
        /*001a*/ 	.short	(.L_13 - .L_12)
.L_12:
        /*001c*/ 	.word	0x00000000
        /*0020*/ 	.short	0x0004
        /*0022*/ 	.short	0x0020
        /*0024*/ 	.byte	0x00, 0xf0, 0x11, 0x00


	//----- nvinfo : EIATTR_KPARAM_INFO
	.align		4
.L_13:
        /*0028*/ 	.byte	0x04, 0x17
        /*002a*/ 	.short	(.L_15 - .L_14)
.L_14:
        /*002c*/ 	.word	0x00000000
        /*0030*/ 	.short	0x0003
        /*0032*/ 	.short	0x0018
        /*0034*/ 	.byte	0x00, 0xf5, 0x21, 0x00


	//----- nvinfo : EIATTR_KPARAM_INFO
	.align		4
.L_15:
        /*0038*/ 	.byte	0x04, 0x17
        /*003a*/ 	.short	(.L_17 - .L_16)
.L_16:
        /*003c*/ 	.word	0x00000000
        /*0040*/ 	.short	0x0002
        /*0042*/ 	.short	0x0010
        /*0044*/ 	.byte	0x00, 0xf5, 0x21, 0x00


	//----- nvinfo : EIATTR_KPARAM_INFO
	.align		4
.L_17:
        /*0048*/ 	.byte	0x04, 0x17
        /*004a*/ 	.short	(.L_19 - .L_18)
.L_18:
        /*004c*/ 	.word	0x00000000
        /*0050*/ 	.short	0x0001
        /*0052*/ 	.short	0x0008
        /*0054*/ 	.byte	0x00, 0xf5, 0x21, 0x00


	//----- nvinfo : EIATTR_KPARAM_INFO
	.align		4
.L_19:
        /*0058*/ 	.byte	0x04, 0x17
        /*005a*/ 	.short	(.L_21 - .L_20)
.L_20:
        /*005c*/ 	.word	0x00000000
        /*0060*/ 	.short	0x0000
        /*0062*/ 	.short	0x0000
        /*0064*/ 	.byte	0x00, 0xf5, 0x21, 0x00


	//----- nvinfo : EIATTR_SPARSE_MMA_MASK
	.align		4
.L_21:
        /*0068*/ 	.byte	0x03, 0x50
        /*006a*/ 	.short	0x0000


	//----- nvinfo : EIATTR_MAXREG_COUNT
	.align		4
        /*006c*/ 	.byte	0x03, 0x1b
        /*006e*/ 	.short	0x00ff


	//----- nvinfo : EIATTR_MERCURY_ISA_VERSION
	.align		4
        /*0070*/ 	.byte	0x03, 0x5f
        /*0072*/ 	.short	0x0101


	//----- nvinfo : EIATTR_VRC_CTA_INIT_COUNT
	.align		4
        /*0074*/ 	.byte	0x02, 0x4a
	.zero		1
	.zero		1


	//----- nvinfo : EIATTR_EXIT_INSTR_OFFSETS
	.align		4
        /*0078*/ 	.byte	0x04, 0x1c
        /*007a*/ 	.short	(.L_23 - .L_22)


	//   ....[0]....
.L_22:
        /*007c*/ 	.word	0x00000070


	//   ....[1]....
        /*0080*/ 	.word	0x00002550


	//   ....[2]....
        /*0084*/ 	.word	0x000025c0


	//----- nvinfo : EIATTR_CRS_STACK_SIZE
	.align		4
.L_23:
        /*0088*/ 	.byte	0x04, 0x1e
        /*008a*/ 	.short	(.L_25 - .L_24)
.L_24:
        /*008c*/ 	.word	0x00000000


	//----- nvinfo : EIATTR_CBANK_PARAM_SIZE
	.align		4
.L_25:
        /*0090*/ 	.byte	0x03, 0x19
        /*0092*/ 	.short	0x0028


	//----- nvinfo : EIATTR_PARAM_CBANK
	.align		4
        /*0094*/ 	.byte	0x04, 0x0a
        /*0096*/ 	.short	(.L_27 - .L_26)
	.align		4
.L_26:
        /*0098*/ 	.word	index@(.nv.constant0._Z6kernelPdS_PKdS1_ii)
        /*009c*/ 	.short	0x0380
        /*009e*/ 	.short	0x0028


	//----- nvinfo : EIATTR_SW_WAR
	.align		4
.L_27:
        /*00a0*/ 	.byte	0x04, 0x36
        /*00a2*/ 	.short	(.L_29 - .L_28)
.L_28:
        /*00a4*/ 	.word	0x00000008
.L_29:


//--------------------- .nv.callgraph             --------------------------
	.section	.nv.callgraph,"",@"SHT_CUDA_CALLGRAPH"
	.align	4
	.sectionentsize	8
	.align		4
        /*0000*/ 	.word	0x00000000
	.align		4
        /*0004*/ 	.word	0xffffffff
	.align		4
        /*0008*/ 	.word	0x00000000
	.align		4
        /*000c*/ 	.word	0xfffffffe
	.align		4
        /*0010*/ 	.word	0x00000000
	.align		4
        /*0014*/ 	.word	0xfffffffd
	.align		4
        /*0018*/ 	.word	0x00000000
	.align		4
        /*001c*/ 	.word	0xfffffffc


//--------------------- .text._Z6kernelPdS_PKdS1_ii --------------------------
	.section	.text._Z6kernelPdS_PKdS1_ii,"ax",@progbits
	.align	128
        .global         _Z6kernelPdS_PKdS1_ii
        .type           _Z6kernelPdS_PKdS1_ii,@function
        .size           _Z6kernelPdS_PKdS1_ii,(.L_x_58 - _Z6kernelPdS_PKdS1_ii)
        .other          _Z6kernelPdS_PKdS1_ii,@"STO_CUDA_ENTRY STV_DEFAULT"
_Z6kernelPdS_PKdS1_ii:
.text._Z6kernelPdS_PKdS1_ii:
[----:B------:R-:W-:Y:S01]  /*0000*/  LDC R1, c[0x0][0x37c] ;  /* 0x0000df00ff017b82 */ /* 0x000fe20000000800 */
[----:B------:R-:W0:Y:S07]  /*0010*/  S2R R0, SR_TID.X ;  /* 0x0000000000007919 */ /* 0x000e2e0000002100 */
[----:B------:R-:W0:Y:S01]  /*0020*/  S2UR UR4, SR_CTAID.X ;  /* 0x00000000000479c3 */ /* 0x000e220000002500 */
[----:B------:R-:W1:Y:S07]  /*0030*/  LDCU UR5, c[0x0][0x3a4] ;  /* 0x00007480ff0577ac */ /* 0x000e6e0008000800 */
[----:B------:R-:W0:Y:S02]  /*0040*/  LDC R3, c[0x0][0x360] ;  /* 0x0000d800ff037b82 */ /* 0x000e240000000800 */
[----:B0-----:R-:W-:-:S05]  /*0050*/  IMAD R3, R3, UR4, R0 ;  /* 0x0000000403037c24 */ /* 0x001fca000f8e0200 */
[----:B-1----:R-:W-:-:S13]  /*0060*/  ISETP.GE.AND P0, PT, R3, UR5, PT ;  /* 0x0000000503007c0c */ /* 0x002fda000bf06270 */
[----:B------:R-:W-:Y:S05]  /*0070*/  @P0 EXIT ;  /* 0x000000000000094d */ /* 0x000fea0003800000 */
[----:B------:R-:W0:Y:S01]  /*0080*/  LDCU UR5, c[0x0][0x3a0] ;  /* 0x00007400ff0577ac */ /* 0x000e220008000800 */
[----:B------:R-:W-:Y:S01]  /*0090*/  CS2R R10, SRZ ;  /* 0x00000000000a7805 */ /* 0x000fe2000001ff00 */
[----:B------:R-:W1:Y:S01]  /*00a0*/  LDCU.64 UR12, c[0x0][0x358] ;  /* 0x00006b00ff0c77ac */ /* 0x000e620008000a00 */
[----:B0-----:R-:W-:-:S09]  /*00b0*/  UISETP.GE.AND UP0, UPT, UR5, 0x1, UPT ;  /* 0x000000010500788c */ /* 0x001fd2000bf06270 */
[----:B-1----:R-:W-:Y:S05]  /*00c0*/  BRA.U !UP0, `(.L_x_0) ;  /* 0x0000002508107547 */ /* 0x002fea000b800000 */
[----:B------:R-:W0:Y:S01]  /*00d0*/  LDC.64 R14, c[0x0][0x390] ;  /* 0x0000e400ff0e7b82 */ /* 0x000e220000000a00 */
[----:B------:R-:W1:Y:S01]  /*00e0*/  LDCU.64 UR6, c[0x0][0x398] ;  /* 0x00007300ff0677ac */ /* 0x000e620008000a00 */
[----:B------:R-:W-:Y:S01]  /*00f0*/  IMAD.MOV.U32 R0, RZ, RZ, RZ ;  /* 0x000000ffff007224 */ /* 0x000fe200078e00ff */
[----:B------:R-:W-:Y:S01]  /*0100*/  CS2R R10, SRZ ;  /* 0x00000000000a7805 */ /* 0x000fe2000001ff00 */
[----:B------:R-:W-:Y:S02]  /*0110*/  ULOP3.LUT UR8, UR5, 0x7, URZ, 0xc0, !UPT ;  /* 0x0000000705087892 */ /* 0x000fe4000f8ec0ff */
[----:B------:R-:W-:Y:S02]  /*0120*/  ULOP3.LUT UR9, UR5, 0x3, URZ, 0xc0, !UPT ;  /* 0x0000000305097892 */ /* 0x000fe4000f8ec0ff */
[----:B------:R-:W-:Y:S02]  /*0130*/  ULOP3.LUT UR5, UR5, 0x7ffffff8, URZ, 0xc0, !UPT ;  /* 0x7ffffff805057892 */ /* 0x000fe4000f8ec0ff */
[----:B-1----:R-:W-:-:S04]  /*0140*/  UIADD3 UR6, UP0, UPT, UR6, 0x20, URZ ;  /* 0x0000002006067890 */ /* 0x002fc8000ff1e0ff */
[----:B------:R-:W-:Y:S01]  /*0150*/  UIADD3.X UR7, UPT, UPT, URZ, UR7, URZ, UP0, !UPT ;  /* 0x00000007ff077290 */ /* 0x000fe200087fe4ff */
[----:B0-----:R-:W-:-:S11]  /*0160*/  IMAD.WIDE R14, R3, 0x8, R14 ;  /* 0x00000008030e7825 */ /* 0x001fd600078e020e */
.L_x_50:
[----:B01234-:R-:W0:Y:S01]  /*0170*/  LDC.64 R12, c[0x0][0x388] ;  /* 0x0000e200ff0c7b82 */ /* 0x01fe220000000a00 */
[----:B------:R-:W1:Y:S01]  /*0180*/  LDCU.64 UR10, c[0x0][0x3a0] ;  /* 0x00007400ff0a77ac */ /* 0x000e620008000a00 */
[----:B------:R-:W-:Y:S02]  /*0190*/  IMAD.MOV.U32 R4, RZ, RZ, 0x0 ;  /* 0x00000000ff047424 */ /* 0x000fe400078e00ff */
[----:B------:R-:W-:Y:S02]  /*01a0*/  HFMA2 R33, -RZ, RZ, 0, 0 ;  /* 0x00000000ff217431 */ /* 0x000fe400000001ff */
[----:B------:R-:W-:Y:S02]  /*01b0*/  IMAD.MOV.U32 R5, RZ, RZ, 0x3ff00000 ;  /* 0x3ff00000ff057424 */ /* 0x000fe400078e00ff */
[----:B------:R-:W-:Y:S01]  /*01c0*/  IMAD.MOV.U32 R6, RZ, RZ, 0x0 ;  /* 0x00000000ff067424 */ /* 0x000fe200078e00ff */
[----:B------:R-:W2:Y:S01]  /*01d0*/  LDC.64 R8, c[0x0][0x398] ;  /* 0x0000e600ff087b82 */ /* 0x000ea20000000a00 */
[----:B-1----:R-:W-:Y:S01]  /*01e0*/  IMAD R7, R0, UR11, R3 ;  /* 0x0000000b00077c24 */ /* 0x002fe2000f8e0203 */
[----:B------:R-:W-:-:S03]  /*01f0*/  UISETP.GE.U32.AND UP0, UPT, UR10, 0x8, UPT ;  /* 0x000000080a00788c */ /* 0x000fc6000bf06070 */
[----:B0-----:R-:W-:-:S04]  /*0200*/  IMAD.WIDE R12, R7, 0x8, R12 ;  /* 0x00000008070c7825 */ /* 0x001fc800078e020c */
[----:B------:R-:W-:Y:S01]  /*0210*/  IMAD.MOV.U32 R7, RZ, RZ, 0x3ff00000 ;  /* 0x3ff00000ff077424 */ /* 0x000fe200078e00ff */
[----:B------:R0:W-:Y:S01]  /*0220*/  STG.E.64 desc[UR12][R12.64], R4 ;  /* 0x000000040c007986 */ /* 0x0001e2000c101b0c */
[----:B--2---:R-:W-:Y:S01]  /*0230*/  IMAD.WIDE.U32 R8, R0, 0x8, R8 ;  /* 0x0000000800087825 */ /* 0x004fe200078e0008 */
[----:B------:R-:W-:Y:S06]  /*0240*/  BRA.U !UP0, `(.L_x_1) ;  /* 0x0000001108887547 */ /* 0x000fec000b800000 */
[----:B------:R-:W-:Y:S01]  /*0250*/  IMAD.MOV R33, RZ, RZ, -R0 ;  /* 0x000000ffff217224 */ /* 0x000fe200078e0a00 */
[----:B------:R-:W-:Y:S01]  /*0260*/  MOV R30, UR6 ;  /* 0x00000006001e7c02 */ /* 0x000fe20008000f00 */
[----:B------:R-:W-:Y:S01]  /*0270*/  IMAD.U32 R31, RZ, RZ, UR7 ;  /* 0x00000007ff1f7e24 */ /* 0x000fe2000f8e00ff */
[----:B------:R-:W-:Y:S01]  /*0280*/  UMOV UR4, URZ ;  /* 0x000000ff00047c82 */ /* 0x000fe20008000000 */
[----:B------:R-:W-:Y:S02]  /*0290*/  IMAD.MOV.U32 R6, RZ, RZ, 0x0 ;  /* 0x00000000ff067424 */ /* 0x000fe400078e00ff */
[----:B------:R-:W-:-:S07]  /*02a0*/  IMAD.MOV.U32 R7, RZ, RZ, 0x3ff00000 ;  /* 0x3ff00000ff077424 */ /* 0x000fce00078e00ff */
.L_x_26:
[----:B------:R-:W-:-:S13]  /*02b0*/  ISETP.NE.AND P0, PT, R33, RZ, PT ;  /* 0x000000ff2100720c */ /* 0x000fda0003f05270 */
[----:B-1234-:R-:W-:Y:S05]  /*02c0*/  @!P0 BRA `(.L_x_2) ;  /* 0x0000000000788947 */ /* 0x01efea0003800000 */
[----:B------:R-:W2:Y:S04]  /*02d0*/  LDG.E.64.CONSTANT R18, desc[UR12][R30.64+-0x20] ;  /* 0xffffe00c1e127981 */ /* 0x000ea8000c1e9b00 */
[----:B------:R-:W2:Y:S04]  /*02e0*/  LDG.E.64.CONSTANT R16, desc[UR12][R8.64] ;  /* 0x0000000c08107981 */ /* 0x000ea8000c1e9b00 */
[----:B0-----:R-:W3:Y:S01]  /*02f0*/  LDG.E.64.CONSTANT R4, desc[UR12][R14.64] ;  /* 0x0000000c0e047981 */ /* 0x001ee2000c1e9b00 */
[----:B------:R-:W-:Y:S01]  /*0300*/  MOV R20, 0x1 ;  /* 0x0000000100147802 */ /* 0x000fe20000000f00 */
[----:B------:R-:W-:Y:S01]  /*0310*/  BSSY.RECONVERGENT B1, `(.L_x_3) ;  /* 0x0000016000017945 */ /* 0x000fe20003800200 */
[----:B--2---:R-:W-:-:S02]  /*0320*/  DADD R16, -R18, R16 ;  /* 0x0000000012107229 */ /* 0x004fc40000000110 */
[----:B---3--:R-:W-:-:S04]  /*0330*/  DADD R4, R4, -R18 ;  /* 0x0000000004047229 */ /* 0x008fc80000000812 */
[----:B------:R-:W0:Y:S02]  /*0340*/  MUFU.RCP64H R21, R17 ;  /* 0x0000001100157308 */ /* 0x000e240000001800 */
[----:B0-----:R-:W-:-:S08]  /*0350*/  DFMA R22, -R16, R20, 1 ;  /* 0x3ff000001016742b */ /* 0x001fd00000000114 */
[----:B------:R-:W-:-:S08]  /*0360*/  DFMA R22, R22, R22, R22 ;  /* 0x000000161616722b */ /* 0x000fd00000000016 */
[----:B------:R-:W-:Y:S02]  /*0370*/  DFMA R22, R20, R22, R20 ;  /* 0x000000161416722b */ /* 0x000fe40000000014 */
[----:B------:R-:W-:-:S06]  /*0380*/  DMUL R20, R6, R4 ;  /* 0x0000000406147228 */ /* 0x000fcc0000000000 */
[----:B------:R-:W-:-:S04]  /*0390*/  DFMA R18, -R16, R22, 1 ;  /* 0x3ff000001012742b */ /* 0x000fc80000000116 */
[----:B------:R-:W-:-:S04]  /*03a0*/  FSETP.GEU.AND P1, PT, |R21|, 6.5827683646048100446e-37, PT ;  /* 0x036000001500780b */ /* 0x000fc80003f2e200 */
[----:B------:R-:W-:-:S08]  /*03b0*/  DFMA R18, R22, R18, R22 ;  /* 0x000000121612722b */ /* 0x000fd00000000016 */
[----:B------:R-:W-:-:S08]  /*03c0*/  DMUL R4, R20, R18 ;  /* 0x0000001214047228 */ /* 0x000fd00000000000 */
[----:B------:R-:W-:-:S08]  /*03d0*/  DFMA R6, -R16, R4, R20 ;  /* 0x000000041006722b */ /* 0x000fd00000000114 */
[----:B------:R-:W-:-:S10]  /*03e0*/  DFMA R4, R18, R6, R4 ;  /* 0x000000061204722b */ /* 0x000fd40000000004 */
[----:B------:R-:W-:-:S05]  /*03f0*/  FFMA R2, RZ, R17, R5 ;  /* 0x00000011ff027223 */ /* 0x000fca0000000005 */
[----:B------:R-:W-:-:S13]  /*0400*/  FSETP.GT.AND P0, PT, |R2|, 1.469367938527859385e-39, PT ;  /* 0x001000000200780b */ /* 0x000fda0003f04200 */
[----:B------:R-:W-:Y:S05]  /*0410*/  @P0 BRA P1, `(.L_x_4) ;  /* 0x0000000000140947 */ /* 0x000fea0000800000 */
[----:B------:R-:W-:Y:S01]  /*0420*/  IMAD.MOV.U32 R19, RZ, RZ, R17 ;  /* 0x000000ffff137224 */ /* 0x000fe200078e0011 */
[----:B------:R-:W-:-:S07]  /*0430*/  MOV R2, 0x450 ;  /* 0x0000045000027802 */ /* 0x000fce0000000f00 */
[----:B------:R-:W-:Y:S05]  /*0440*/  CALL.REL.NOINC `($__internal_0_$__cuda_sm20_div_rn_f64_full) ;  /* 0x0000002000607944 */ /* 0x000fea0003c00000 */
[----:B------:R-:W-:Y:S02]  /*0450*/  IMAD.MOV.U32 R4, RZ, RZ, R6 ;  /* 0x000000ffff047224 */ /* 0x000fe400078e0006 */
[----:B------:R-:W-:-:S07]  /*0460*/  IMAD.MOV.U32 R5, RZ, RZ, R7 ;  /* 0x000000ffff057224 */ /* 0x000fce00078e0007 */
.L_x_4:
[----:B------:R-:W-:Y:S05]  /*0470*/  BSYNC.RECONVERGENT B1 ;  /* 0x0000000000017941 */ /* 0x000fea0003800200 */
.L_x_3:
[----:B------:R1:W-:Y:S01]  /*0480*/  STG.E.64 desc[UR12][R12.64], R4 ;  /* 0x000000040c007986 */ /* 0x0003e2000c101b0c */
[----:B------:R-:W-:Y:S01]  /*0490*/  MOV R6, R4 ;  /* 0x0000000400067202 */ /* 0x000fe20000000f00 */
[----:B------:R-:W-:-:S07]  /*04a0*/  IMAD.MOV.U32 R7, RZ, RZ, R5 ;  /* 0x000000ffff077224 */ /* 0x000fce00078e0005 */
.L_x_2:
[----:B------:R-:W-:-:S06]  /*04b0*/  UIADD3 UR10, UPT, UPT, UR4, 0x1, URZ ;  /* 0x00000001040a7890 */ /* 0x000fcc000fffe0ff */
[----:B------:R-:W-:-:S13]  /*04c0*/  ISETP.NE.AND P0, PT, R0, UR10, PT ;  /* 0x0000000a00007c0c */ /* 0x000fda000bf05270 */
[----:B------:R-:W-:Y:S05]  /*04d0*/  @!P0 BRA `(.L_x_5) ;  /* 0x0000000000808947 */ /* 0x000fea0003800000 */
[----:B01----:R-:W2:Y:S04]  /*04e0*/  LDG.E.64.CONSTANT R4, desc[UR12][R30.64+-0x18] ;  /* 0xffffe80c1e047981 */ /* 0x003ea8000c1e9b00 */
[----:B------:R-:W2:Y:S04]  /*04f0*/  LDG.E.64.CONSTANT R16, desc[UR12][R8.64] ;  /* 0x0000000c08107981 */ /* 0x000ea8000c1e9b00 */
[----:B------:R-:W3:Y:S01]  /*0500*/  LDG.E.64.CONSTANT R22, desc[UR12][R14.64] ;  /* 0x0000000c0e167981 */ /* 0x000ee2000c1e9b00 */
[----:B------:R-:W-:Y:S01]  /*0510*/  IMAD.MOV.U32 R18, RZ, RZ, 0x1 ;  /* 0x00000001ff127424 */ /* 0x000fe200078e00ff */
[----:B------:R-:W-:Y:S01]  /*0520*/  BSSY.RECONVERGENT B1, `(.L_x_6) ;  /* 0x0000018000017945 */ /* 0x000fe20003800200 */
[----:B--2---:R-:W-:-:S02]  /*0530*/  DADD R16, R16, -R4 ;  /* 0x0000000010107229 */ /* 0x004fc40000000804 */
[----:B---3--:R-:W-:-:S04]  /*0540*/  DADD R4, R22, -R4 ;  /* 0x0000000016047229 */ /* 0x008fc80000000804 */
[----:B------:R-:W0:Y:S04]  /*0550*/  MUFU.RCP64H R19, R17 ;  /* 0x0000001100137308 */ /* 0x000e280000001800 */
[----:B------:R-:W-:-:S10]  /*0560*/  DMUL R22, R6, R4 ;  /* 0x0000000406167228 */ /* 0x000fd40000000000 */
[----:B------:R-:W-:Y:S01]  /*0570*/  FSETP.GEU.AND P1, PT, |R23|, 6.5827683646048100446e-37, PT ;  /* 0x036000001700780b */ /* 0x000fe20003f2e200 */
[----:B0-----:R-:W-:-:S08]  /*0580*/  DFMA R20, -R16, R18, 1 ;  /* 0x3ff000001014742b */ /* 0x001fd00000000112 */
[----:B------:R-:W-:-:S08]  /*0590*/  DFMA R20, R20, R20, R20 ;  /* 0x000000141414722b */ /* 0x000fd00000000014 */
[----:B------:R-:W-:-:S08]  /*05a0*/  DFMA R20, R18, R20, R18 ;  /* 0x000000141214722b */ /* 0x000fd00000000012 */
[----:B------:R-:W-:-:S08]  /*05b0*/  DFMA R18, -R16, R20, 1 ;  /* 0x3ff000001012742b */ /* 0x000fd00000000114 */
        /* <DEDUP_REMOVED lines=8> */
[----:B------:R-:W-:Y:S01]  /*0640*/  MOV R21, R23 ;  /* 0x0000001700157202 */ /* 0x000fe20000000f00 */
[----:B------:R-:W-:Y:S01]  /*0650*/  IMAD.MOV.U32 R19, RZ, RZ, R17 ;  /* 0x000000ffff137224 */ /* 0x000fe200078e0011 */
[----:B------:R-:W-:-:S07]  /*0660*/  MOV R2, 0x680 ;  /* 0x0000068000027802 */ /* 0x000fce0000000f00 */
[----:B------:R-:W-:Y:S05]  /*0670*/  CALL.REL.NOINC `($__internal_0_$__cuda_sm20_div_rn_f64_full) ;  /* 0x0000001c00d47944 */ /* 0x000fea0003c00000 */
[----:B------:R-:W-:Y:S02]  /*0680*/  IMAD.MOV.U32 R4, RZ, RZ, R6 ;  /* 0x000000ffff047224 */ /* 0x000fe400078e0006 */
[----:B------:R-:W-:-:S07]  /*0690*/  IMAD.MOV.U32 R5, RZ, RZ, R7 ;  /* 0x000000ffff057224 */ /* 0x000fce00078e0007 */
.L_x_7:
[----:B------:R-:W-:Y:S05]  /*06a0*/  BSYNC.RECONVERGENT B1 ;  /* 0x0000000000017941 */ /* 0x000fea0003800200 */
.L_x_6:
[----:B------:R2:W-:Y:S01]  /*06b0*/  STG.E.64 desc[UR12][R12.64], R4 ;  /* 0x000000040c007986 */ /* 0x0005e2000c101b0c */
[----:B------:R-:W-:Y:S01]  /*06c0*/  MOV R6, R4 ;  /* 0x0000000400067202 */ /* 0x000fe20000000f00 */
[----:B------:R-:W-:-:S07]  /*06d0*/  IMAD.MOV.U32 R7, RZ, RZ, R5 ;  /* 0x000000ffff077224 */ /* 0x000fce00078e0005 */
.L_x_5:
[----:B------:R-:W-:-:S06]  /*06e0*/  UIADD3 UR10, UPT, UPT, UR4, 0x2, URZ ;  /* 0x00000002040a7890 */ /* 0x000fcc000fffe0ff */
[----:B------:R-:W-:-:S13]  /*06f0*/  ISETP.NE.AND P0, PT, R0, UR10, PT ;  /* 0x0000000a00007c0c */ /* 0x000fda000bf05270 */
[----:B------:R-:W-:Y:S05]  /*0700*/  @!P0 BRA `(.L_x_8) ;  /* 0x0000000000808947 */ /* 0x000fea0003800000 */
[----:B012---:R-:W2:Y:S04]  /*0710*/  LDG.E.64.CONSTANT R4, desc[UR12][R30.64+-0x10] ;  /* 0xfffff00c1e047981 */ /* 0x007ea8000c1e9b00 */
        /* <DEDUP_REMOVED lines=27> */
.L_x_10:
[----:B------:R-:W-:Y:S05]  /*08d0*/  BSYNC.RECONVERGENT B1 ;  /* 0x0000000000017941 */ /* 0x000fea0003800200 */
.L_x_9:
[----:B------:R3:W-:Y:S01]  /*08e0*/  STG.E.64 desc[UR12][R12.64], R4 ;  /* 0x000000040c007986 */ /* 0x0007e2000c101b0c */
[----:B------:R-:W-:Y:S01]  /*08f0*/  MOV R6, R4 ;  /* 0x0000000400067202 */ /* 0x000fe20000000f00 */
[----:B------:R-:W-:-:S07]  /*0900*/  IMAD.MOV.U32 R7, RZ, RZ, R5 ;  /* 0x000000ffff077224 */ /* 0x000fce00078e0005 */
.L_x_8:
[----:B------:R-:W-:-:S06]  /*0910*/  UIADD3 UR10, UPT, UPT, UR4, 0x3, URZ ;  /* 0x00000003040a7890 */ /* 0x000fcc000fffe0ff */
[----:B------:R-:W-:-:S13]  /*0920*/  ISETP.NE.AND P0, PT, R0, UR10, PT ;  /* 0x0000000a00007c0c */ /* 0x000fda000bf05270 */
[----:B------:R-:W-:Y:S05]  /*0930*/  @!P0 BRA `(.L_x_11) ;  /* 0x0000000000808947 */ /* 0x000fea0003800000 */
[----:B0123--:R-:W2:Y:S04]  /*0940*/  LDG.E.64.CONSTANT R4, desc[UR12][R30.64+-0x8] ;  /* 0xfffff80c1e047981 */ /* 0x00fea8000c1e9b00 */
        /* <DEDUP_REMOVED lines=27> */
.L_x_13:
[----:B------:R-:W-:Y:S05]  /*0b00*/  BSYNC.RECONVERGENT B1 ;  /* 0x0000000000017941 */ /* 0x000fea0003800200 */
.L_x_12:
[----:B------:R4:W-:Y:S01]  /*0b10*/  STG.E.64 desc[UR12][R12.64], R4 ;  /* 0x000000040c007986 */ /* 0x0009e2000c101b0c */
[----:B------:R-:W-:Y:S01]  /*0b20*/  MOV R6, R4 ;  /* 0x0000000400067202 */ /* 0x000fe20000000f00 */
[----:B------:R-:W-:-:S07]  /*0b30*/  IMAD.MOV.U32 R7, RZ, RZ, R5 ;  /* 0x000000ffff077224 */ /* 0x000fce00078e0005 */
.L_x_11:
[----:B------:R-:W-:-:S06]  /*0b40*/  UIADD3 UR10, UPT, UPT, UR4, 0x4, URZ ;  /* 0x00000004040a7890 */ /* 0x000fcc000fffe0ff */
[----:B------:R-:W-:-:S13]  /*0b50*/  ISETP.NE.AND P0, PT, R0, UR10, PT ;  /* 0x0000000a00007c0c */ /* 0x000fda000bf05270 */
[----:B------:R-:W-:Y:S05]  /*0b60*/  @!P0 BRA `(.L_x_14) ;  /* 0x0000000000808947 */ /* 0x000fea0003800000 */
[----:B01234-:R-:W2:Y:S04]  /*0b70*/  LDG.E.64.CONSTANT R4, desc[UR12][R30.64] ;  /* 0x0000000c1e047981 */ /* 0x01fea8000c1e9b00 */
        /* <DEDUP_REMOVED lines=27> */
.L_x_16:
[----:B------:R-:W-:Y:S05]  /*0d30*/  BSYNC.RECONVERGENT B1 ;  /* 0x0000000000017941 */ /* 0x000fea0003800200 */
.L_x_15:
[----:B------:R0:W-:Y:S01]  /*0d40*/  STG.E.64 desc[UR12][R12.64], R4 ;  /* 0x000000040c007986 */ /* 0x0001e2000c101b0c */
[----:B------:R-:W-:Y:S01]  /*0d50*/  MOV R6, R4 ;  /* 0x0000000400067202 */ /* 0x000fe20000000f00 */
[----:B------:R-:W-:-:S07]  /*0d60*/  IMAD.MOV.U32 R7, RZ, RZ, R5 ;  /* 0x000000ffff077224 */ /* 0x000fce00078e0005 */
.L_x_14:
        /* <DEDUP_REMOVED lines=31> */
.L_x_19:
[----:B------:R-:W-:Y:S05]  /*0f60*/  BSYNC.RECONVERGENT B1 ;  /* 0x0000000000017941 */ /* 0x000fea0003800200 */
.L_x_18:
[----:B------:R0:W-:Y:S01]  /*0f70*/  STG.E.64 desc[UR12][R12.64], R4 ;  /* 0x000000040c007986 */ /* 0x0001e2000c101b0c */
[----:B------:R-:W-:Y:S01]  /*0f80*/  MOV R6, R4 ;  /* 0x0000000400067202 */ /* 0x000fe20000000f00 */
[----:B------:R-:W-:-:S07]  /*0f90*/  IMAD.MOV.U32 R7, RZ, RZ, R5 ;  /* 0x000000ffff077224 */ /* 0x000fce00078e0005 */
.L_x_17:
        /* <DEDUP_REMOVED lines=31> */
.L_x_22:
[----:B------:R-:W-:Y:S05]  /*1190*/  BSYNC.RECONVERGENT B1 ;  /* 0x0000000000017941 */ /* 0x000fea0003800200 */
.L_x_21:
[----:B------:R0:W-:Y:S01]  /*11a0*/  STG.E.64 desc[UR12][R12.64], R4 ;  /* 0x000000040c007986 */ /* 0x0001e2000c101b0c */
[----:B------:R-:W-:Y:S01]  /*11b0*/  MOV R6, R4 ;  /* 0x0000000400067202 */ /* 0x000fe20000000f00 */
[----:B------:R-:W-:-:S07]  /*11c0*/  IMAD.MOV.U32 R7, RZ, RZ, R5 ;  /* 0x000000ffff077224 */ /* 0x000fce00078e0005 */
.L_x_20:
        /* <DEDUP_REMOVED lines=31> */
.L_x_25:
[----:B------:R-:W-:Y:S05]  /*13c0*/  BSYNC.RECONVERGENT B1 ;  /* 0x0000000000017941 */ /* 0x000fea0003800200 */
.L_x_24:
[----:B------:R0:W-:Y:S01]  /*13d0*/  STG.E.64 desc[UR12][R12.64], R4 ;  /* 0x000000040c007986 */ /* 0x0001e2000c101b0c */
[----:B------:R-:W-:Y:S01]  /*13e0*/  MOV R6, R4 ;  /* 0x0000000400067202 */ /* 0x000fe20000000f00 */
[----:B------:R-:W-:-:S07]  /*13f0*/  IMAD.MOV.U32 R7, RZ, RZ, R5 ;  /* 0x000000ffff077224 */ /* 0x000fce00078e0005 */
.L_x_23:
[----:B------:R-:W-:Y:S01]  /*1400*/  UIADD3 UR4, UPT, UPT, UR4, 0x8, URZ ;  /* 0x0000000804047890 */ /* 0x000fe2000fffe0ff */
[----:B------:R-:W-:Y:S01]  /*1410*/  IADD3 R30, P0, PT, R30, 0x40, RZ ;  /* 0x000000401e1e7810 */ /* 0x000fe20007f1e0ff */
[----:B------:R-:W-:Y:S02]  /*1420*/  VIADD R33, R33, 0x8 ;  /* 0x0000000821217836 */ /* 0x000fe40000000000 */
[----:B------:R-:W-:Y:S02]  /*1430*/  UISETP.NE.AND UP0, UPT, UR4, UR5, UPT ;  /* 0x000000050400728c */ /* 0x000fe4000bf05270 */
[----:B------:R-:W-:-:S07]  /*1440*/  IMAD.X R31, RZ, RZ, R31, P0 ;  /* 0x000000ffff1f7224 */ /* 0x000fce00000e061f */
[----:B------:R-:W-:Y:S05]  /*1450*/  BRA.U UP0, `(.L_x_26) ;  /* 0xffffffed00947547 */ /* 0x000fea000b83ffff */
[----:B------:R-:W-:-:S07]  /*1460*/  MOV R33, UR5 ;  /* 0x0000000500217c02 */ /* 0x000fce0008000f00 */
.L_x_1:
[----:B------:R-:W-:-:S09]  /*1470*/  UISETP.NE.AND UP0, UPT, UR8, URZ, UPT ;  /* 0x000000ff0800728c */ /* 0x000fd2000bf05270 */
[----:B------:R-:W-:Y:S05]  /*1480*/  BRA.U !UP0, `(.L_x_27) ;  /* 0x00000011080c7547 */ /* 0x000fea000b800000 */
[----:B------:R-:W-:-:S04]  /*1490*/  UIADD3 UR4, UPT, UPT, UR8, -0x1, URZ ;  /* 0xffffffff08047890 */ /* 0x000fc8000fffe0ff */
[----:B------:R-:W-:-:S09]  /*14a0*/  UISETP.GE.U32.AND UP0, UPT, UR4, 0x3, UPT ;  /* 0x000000030400788c */ /* 0x000fd2000bf06070 */
[----:B------:R-:W-:Y:S05]  /*14b0*/  BRA.U !UP0, `(.L_x_28) ;  /* 0x0000000908387547 */ /* 0x000fea000b800000 */
[----:B------:R-:W5:Y:S01]  /*14c0*/  LDC.64 R30, c[0x0][0x398] ;  /* 0x0000e600ff1e7b82 */ /* 0x000f620000000a00 */
[----:B------:R-:W-:Y:S01]  /*14d0*/  ISETP.NE.AND P0, PT, R0, R33, PT ;  /* 0x000000210000720c */ /* 0x000fe20003f05270 */
[----:B-----5:R-:W-:-:S12]  /*14e0*/  IMAD.WIDE.U32 R30, R33, 0x8, R30 ;  /* 0x00000008211e7825 */ /* 0x020fd800078e001e */
        /* <DEDUP_REMOVED lines=29> */
.L_x_31:
[----:B------:R-:W-:Y:S05]  /*16c0*/  BSYNC.RECONVERGENT B1 ;  /* 0x0000000000017941 */ /* 0x000fea0003800200 */
.L_x_30:
[----:B------:R0:W-:Y:S01]  /*16d0*/  STG.E.64 desc[UR12][R12.64], R4 ;  /* 0x000000040c007986 */ /* 0x0001e2000c101b0c */
[----:B------:R-:W-:Y:S01]  /*16e0*/  IMAD.MOV.U32 R6, RZ, RZ, R4 ;  /* 0x000000ffff067224 */ /* 0x000fe200078e0004 */
[----:B------:R-:W-:-:S07]  /*16f0*/  MOV R7, R5 ;  /* 0x0000000500077202 */ /* 0x000fce0000000f00 */
.L_x_29:
[----:B01234-:R-:W-:-:S05]  /*1700*/  VIADD R5, R33, 0x1 ;  /* 0x0000000121057836 */ /* 0x01ffca0000000000 */
[----:B------:R-:W-:-:S13]  /*1710*/  ISETP.NE.AND P0, PT, R0, R5, PT ;  /* 0x000000050000720c */ /* 0x000fda0003f05270 */
[----:B------:R-:W-:Y:S05]  /*1720*/  @!P0 BRA `(.L_x_32) ;  /* 0x0000000000808947 */ /* 0x000fea0003800000 */
[----:B------:R-:W2:Y:S04]  /*1730*/  LDG.E.64.CONSTANT R4, desc[UR12][R30.64+0x8] ;  /* 0x0000080c1e047981 */ /* 0x000ea8000c1e9b00 */
        /* <DEDUP_REMOVED lines=27> */
.L_x_34:
[----:B------:R-:W-:Y:S05]  /*18f0*/  BSYNC.RECONVERGENT B1 ;  /* 0x0000000000017941 */ /* 0x000fea0003800200 */
.L_x_33:
[----:B------:R0:W-:Y:S01]  /*1900*/  STG.E.64 desc[UR12][R12.64], R4 ;  /* 0x000000040c007986 */ /* 0x0001e2000c101b0c */
[----:B------:R-:W-:Y:S01]  /*1910*/  MOV R6, R4 ;  /* 0x0000000400067202 */ /* 0x000fe20000000f00 */
[----:B------:R-:W-:-:S07]  /*1920*/  IMAD.MOV.U32 R7, RZ, RZ, R5 ;  /* 0x000000ffff077224 */ /* 0x000fce00078e0005 */
.L_x_32:
[----:B0-----:R-:W-:-:S05]  /*1930*/  VIADD R5, R33, 0x2 ;  /* 0x0000000221057836 */ /* 0x001fca0000000000 */
        /* <DEDUP_REMOVED lines=23> */
[----:B------:R-:W-:Y:S01]  /*1ab0*/  MOV R20, R22 ;  /* 0x0000001600147202 */ /* 0x000fe20000000f00 */
[----:B------:R-:W-:Y:S01]  /*1ac0*/  IMAD.MOV.U32 R21, RZ, RZ, R23 ;  /* 0x000000ffff157224 */ /* 0x000fe200078e0017 */
[----:B------:R-:W-:Y:S01]  /*1ad0*/  MOV R2, 0x1b00 ;  /* 0x00001b0000027802 */ /* 0x000fe20000000f00 */
[----:B------:R-:W-:-:S07]  /*1ae0*/  IMAD.MOV.U32 R19, RZ, RZ, R17 ;  /* 0x000000ffff137224 */ /* 0x000fce00078e0011 */
[----:B------:R-:W-:Y:S05]  /*1af0*/  CALL.REL.NOINC `($__internal_0_$__cuda_sm20_div_rn_f64_full) ;  /* 0x0000000800b47944 */ /* 0x000fea0003c00000 */
[----:B------:R-:W-:Y:S01]  /*1b00*/  IMAD.MOV.U32 R4, RZ, RZ, R6 ;  /* 0x000000ffff047224 */ /* 0x000fe200078e0006 */
[----:B------:R-:W-:-:S07]  /*1b10*/  MOV R5, R7 ;  /* 0x0000000700057202 */ /* 0x000fce0000000f00 */
.L_x_37:
[----:B------:R-:W-:Y:S05]  /*1b20*/  BSYNC.RECONVERGENT B1 ;  /* 0x0000000000017941 */ /* 0x000fea0003800200 */
.L_x_36:
[----:B------:R0:W-:Y:S01]  /*1b30*/  STG.E.64 desc[UR12][R12.64], R4 ;  /* 0x000000040c007986 */ /* 0x0001e2000c101b0c */
[----:B------:R-:W-:Y:S02]  /*1b40*/  IMAD.MOV.U32 R6, RZ, RZ, R4 ;  /* 0x000000ffff067224 */ /* 0x000fe400078e0004 */
[----:B------:R-:W-:-:S07]  /*1b50*/  IMAD.MOV.U32 R7, RZ, RZ, R5 ;  /* 0x000000ffff077224 */ /* 0x000fce00078e0005 */
.L_x_35:
[----:B0-----:R-:W-:-:S05]  /*1b60*/  VIADD R5, R33, 0x3 ;  /* 0x0000000321057836 */ /* 0x001fca0000000000 */
[----:B------:R-:W-:-:S13]  /*1b70*/  ISETP.NE.AND P0, PT, R0, R5, PT ;  /* 0x000000050000720c */ /* 0x000fda0003f05270 */
[----:B------:R-:W-:Y:S05]  /*1b80*/  @!P0 BRA `(.L_x_38) ;  /* 0x0000000000808947 */ /* 0x000fea0003800000 */
[----:B------:R-:W2:Y:S04]  /*1b90*/  LDG.E.64.CONSTANT R30, desc[UR12][R30.64+0x18] ;  /* 0x0000180c1e1e7981 */ /* 0x000ea8000c1e9b00 */
[----:B------:R-:W2:Y:S04]  /*1ba0*/  LDG.E.64.CONSTANT R16, desc[UR12][R8.64] ;  /* 0x0000000c08107981 */ /* 0x000ea8000c1e9b00 */
[----:B------:R-:W3:Y:S01]  /*1bb0*/  LDG.E.64.CONSTANT R20, desc[UR12][R14.64] ;  /* 0x0000000c0e147981 */ /* 0x000ee2000c1e9b00 */
[----:B------:R-:W-:Y:S01]  /*1bc0*/  MOV R4, 0x1 ;  /* 0x0000000100047802 */ /* 0x000fe20000000f00 */
[----:B------:R-:W-:Y:S01]  /*1bd0*/  BSSY.RECONVERGENT B1, `(.L_x_39) ;  /* 0x0000018000017945 */ /* 0x000fe20003800200 */
[----:B--2---:R-:W-:-:S06]  /*1be0*/  DADD R16, R16, -R30 ;  /* 0x0000000010107229 */ /* 0x004fcc000000081e */
[----:B------:R-:W0:Y:S02]  /*1bf0*/  MUFU.RCP64H R5, R17 ;  /* 0x0000001100057308 */ /* 0x000e240000001800 */
[----:B0-----:R-:W-:-:S08]  /*1c00*/  DFMA R18, -R16, R4, 1 ;  /* 0x3ff000001012742b */ /* 0x001fd00000000104 */
[----:B------:R-:W-:-:S08]  /*1c10*/  DFMA R18, R18, R18, R18 ;  /* 0x000000121212722b */ /* 0x000fd00000000012 */
[----:B------:R-:W-:Y:S02]  /*1c20*/  DFMA R18, R4, R18, R4 ;  /* 0x000000120412722b */ /* 0x000fe40000000004 */
[----:B---3--:R-:W-:-:S06]  /*1c30*/  DADD R4, R20, -R30 ;  /* 0x0000000014047229 */ /* 0x008fcc000000081e */
[----:B------:R-:W-:Y:S02]  /*1c40*/  DFMA R20, -R16, R18, 1 ;  /* 0x3ff000001014742b */ /* 0x000fe40000000112 */
[----:B------:R-:W-:-:S06]  /*1c50*/  DMUL R22, R6, R4 ;  /* 0x0000000406167228 */ /* 0x000fcc0000000000 */
[----:B------:R-:W-:-:S04]  /*1c60*/  DFMA R20, R18, R20, R18 ;  /* 0x000000141214722b */ /* 0x000fc80000000012 */
[----:B------:R-:W-:-:S04]  /*1c70*/  FSETP.GEU.AND P1, PT, |R23|, 6.5827683646048100446e-37, PT ;  /* 0x036000001700780b */ /* 0x000fc80003f2e200 */
[----:B------:R-:W-:-:S08]  /*1c80*/  DMUL R4, R22, R20 ;  /* 0x0000001416047228 */ /* 0x000fd00000000000 */
[----:B------:R-:W-:-:S08]  /*1c90*/  DFMA R6, -R16, R4, R22 ;  /* 0x000000041006722b */ /* 0x000fd00000000116 */
[----:B------:R-:W-:-:S10]  /*1ca0*/  DFMA R4, R20, R6, R4 ;  /* 0x000000061404722b */ /* 0x000fd40000000004 */
[----:B------:R-:W-:-:S05]  /*1cb0*/  FFMA R2, RZ, R17, R5 ;  /* 0x00000011ff027223 */ /* 0x000fca0000000005 */
[----:B------:R-:W-:-:S13]  /*1cc0*/  FSETP.GT.AND P0, PT, |R2|, 1.469367938527859385e-39, PT ;  /* 0x001000000200780b */ /* 0x000fda0003f04200 */
[----:B------:R-:W-:Y:S05]  /*1cd0*/  @P0 BRA P1, `(.L_x_40) ;  /* 0x00000000001c0947 */ /* 0x000fea0000800000 */
[----:B------:R-:W-:Y:S01]  /*1ce0*/  IMAD.MOV.U32 R20, RZ, RZ, R22 ;  /* 0x000000ffff147224 */ /* 0x000fe200078e0016 */
[----:B------:R-:W-:Y:S01]  /*1cf0*/  MOV R2, 0x1d30 ;  /* 0x00001d3000027802 */ /* 0x000fe20000000f00 */
[----:B------:R-:W-:Y:S02]  /*1d00*/  IMAD.MOV.U32 R21, RZ, RZ, R23 ;  /* 0x000000ffff157224 */ /* 0x000fe400078e0017 */
[----:B------:R-:W-:-:S07]  /*1d10*/  IMAD.MOV.U32 R19, RZ, RZ, R17 ;  /* 0x000000ffff137224 */ /* 0x000fce00078e0011 */
[----:B------:R-:W-:Y:S05]  /*1d20*/  CALL.REL.NOINC `($__internal_0_$__cuda_sm20_div_rn_f64_full) ;  /* 0x0000000800287944 */ /* 0x000fea0003c00000 */
[----:B------:R-:W-:Y:S01]  /*1d30*/  MOV R4, R6 ;  /* 0x0000000600047202 */ /* 0x000fe20000000f00 */
[----:B------:R-:W-:-:S07]  /*1d40*/  IMAD.MOV.U32 R5, RZ, RZ, R7 ;  /* 0x000000ffff057224 */ /* 0x000fce00078e0007 */
.L_x_40:
[----:B------:R-:W-:Y:S05]  /*1d50*/  BSYNC.RECONVERGENT B1 ;  /* 0x0000000000017941 */ /* 0x000fea0003800200 */
.L_x_39:
[----:B------:R0:W-:Y:S01]  /*1d60*/  STG.E.64 desc[UR12][R12.64], R4 ;  /* 0x000000040c007986 */ /* 0x0001e2000c101b0c */
[----:B------:R-:W-:Y:S02]  /*1d70*/  IMAD.MOV.U32 R6, RZ, RZ, R4 ;  /* 0x000000ffff067224 */ /* 0x000fe400078e0004 */
[----:B------:R-:W-:-:S07]  /*1d80*/  IMAD.MOV.U32 R7, RZ, RZ, R5 ;  /* 0x000000ffff077224 */ /* 0x000fce00078e0005 */
.L_x_38:
[----:B------:R-:W-:-:S07]  /*1d90*/  IADD3 R33, PT, PT, R33, 0x4, RZ ;  /* 0x0000000421217810 */ /* 0x000fce0007ffe0ff */
.L_x_28:
[----:B------:R-:W-:-:S09]  /*1da0*/  UISETP.NE.AND UP0, UPT, UR9, URZ, UPT ;  /* 0x000000ff0900728c */ /* 0x000fd2000bf05270 */
[----:B------:R-:W-:Y:S05]  /*1db0*/  BRA.U !UP0, `(.L_x_27) ;  /* 0x0000000508c07547 */ /* 0x000fea000b800000 */
[----:B------:R-:W-:-:S09]  /*1dc0*/  UISETP.NE.AND UP0, UPT, UR9, 0x1, UPT ;  /* 0x000000010900788c */ /* 0x000fd2000bf05270 */
        /* <DEDUP_REMOVED lines=33> */
.L_x_44:
[----:B------:R-:W-:Y:S05]  /*1fe0*/  BSYNC.RECONVERGENT B1 ;  /* 0x0000000000017941 */ /* 0x000fea0003800200 */
.L_x_43:
[----:B------:R0:W-:Y:S01]  /*1ff0*/  STG.E.64 desc[UR12][R12.64], R4 ;  /* 0x000000040c007986 */ /* 0x0001e2000c101b0c */
[----:B------:R-:W-:Y:S01]  /*2000*/  IMAD.MOV.U32 R6, RZ, RZ, R4 ;  /* 0x000000ffff067224 */ /* 0x000fe200078e0004 */
[----:B------:R-:W-:-:S07]  /*2010*/  MOV R7, R5 ;  /* 0x0000000500077202 */ /* 0x000fce0000000f00 */
.L_x_42:
        /* <DEDUP_REMOVED lines=31> */
.L_x_47:
[----:B------:R-:W-:Y:S05]  /*2210*/  BSYNC.RECONVERGENT B1 ;  /* 0x0000000000017941 */ /* 0x000fea0003800200 */
.L_x_46:
[----:B------:R0:W-:Y:S01]  /*2220*/  STG.E.64 desc[UR12][R12.64], R4 ;  /* 0x000000040c007986 */ /* 0x0001e2000c101b0c */
[----:B------:R-:W-:Y:S01]  /*2230*/  MOV R6, R4 ;  /* 0x0000000400067202 */ /* 0x000fe20000000f00 */
[----:B------:R-:W-:-:S07]  /*2240*/  IMAD.MOV.U32 R7, RZ, RZ, R5 ;  /* 0x000000ffff077224 */ /* 0x000fce00078e0005 */
.L_x_45:
[----:B------:R-:W-:-:S07]  /*2250*/  VIADD R33, R33, 0x2 ;  /* 0x0000000221217836 */ /* 0x000fce0000000000 */
.L_x_41:
[----:B------:R-:W5:Y:S02]  /*2260*/  LDC R2, c[0x0][0x3a0] ;  /* 0x0000e800ff027b82 */ /* 0x000f640000000800 */
[----:B-----5:R-:W-:-:S04]  /*2270*/  LOP3.LUT P0, RZ, R2, 0x1, RZ, 0xc0, !PT ;  /* 0x0000000102ff7812 */ /* 0x020fc8000780c0ff */
[----:B------:R-:W-:-:S13]  /*2280*/  ISETP.EQ.OR P0, PT, R0, R33, !P0 ;  /* 0x000000210000720c */ /* 0x000fda0004702670 */
[----:B------:R-:W-:Y:S05]  /*2290*/  @P0 BRA `(.L_x_27) ;  /* 0x0000000000880947 */ /* 0x000fea0003800000 */
[----:B01234-:R-:W0:Y:S01]  /*22a0*/  LDC.64 R4, c[0x0][0x398] ;  /* 0x0000e600ff047b82 */ /* 0x01fe220000000a00 */
[----:B------:R-:W2:Y:S04]  /*22b0*/  LDG.E.64.CONSTANT R16, desc[UR12][R8.64] ;  /* 0x0000000c08107981 */ /* 0x000ea8000c1e9b00 */
[----:B------:R-:W3:Y:S01]  /*22c0*/  LDG.E.64.CONSTANT R22, desc[UR12][R14.64] ;  /* 0x0000000c0e167981 */ /* 0x000ee2000c1e9b00 */
[----:B0-----:R-:W-:-:S06]  /*22d0*/  IMAD.WIDE.U32 R4, R33, 0x8, R4 ;  /* 0x0000000821047825 */ /* 0x001fcc00078e0004 */
[----:B------:R-:W2:Y:S01]  /*22e0*/  LDG.E.64.CONSTANT R4, desc[UR12][R4.64] ;  /* 0x0000000c04047981 */ /* 0x000ea2000c1e9b00 */
        /* <DEDUP_REMOVED lines=10> */
[----:B------:R-:W-:-:S08]  /*2390*/  DFMA R22, R20, R22, R20 ;  /* 0x000000161416722b */ /* 0x000fd00000000014 */
[----:B------:R-:W-:-:S08]  /*23a0*/  DMUL R4, R18, R22 ;  /* 0x0000001612047228 */ /* 0x000fd00000000000 */
[----:B------:R-:W-:-:S08]  /*23b0*/  DFMA R6, -R16, R4, R18 ;  /* 0x000000041006722b */ /* 0x000fd00000000112 */
[----:B------:R-:W-:Y:S01]  /*23c0*/  DFMA R4, R22, R6, R4 ;  /* 0x000000061604722b */ /* 0x000fe20000000004 */
[----:B------:R-:W-:-:S09]  /*23d0*/  FSETP.GEU.AND P1, PT, |R19|, 6.5827683646048100446e-37, PT ;  /* 0x036000001300780b */ /* 0x000fd20003f2e200 */
        /* <DEDUP_REMOVED lines=8> */
[----:B------:R-:W-:Y:S01]  /*2460*/  IMAD.MOV.U32 R4, RZ, RZ, R6 ;  /* 0x000000ffff047224 */ /* 0x000fe200078e0006 */
[----:B------:R-:W-:-:S07]  /*2470*/  MOV R5, R7 ;  /* 0x0000000700057202 */ /* 0x000fce0000000f00 */
.L_x_49:
[----:B------:R-:W-:Y:S05]  /*2480*/  BSYNC.RECONVERGENT B1 ;  /* 0x0000000000017941 */ /* 0x000fea0003800200 */
.L_x_48:
[----:B------:R0:W-:Y:S01]  /*2490*/  STG.E.64 desc[UR12][R12.64], R4 ;  /* 0x000000040c007986 */ /* 0x0001e2000c101b0c */
[----:B------:R-:W-:Y:S02]  /*24a0*/  IMAD.MOV.U32 R6, RZ, RZ, R4 ;  /* 0x000000ffff067224 */ /* 0x000fe400078e0004 */
[----:B------:R-:W-:-:S07]  /*24b0*/  IMAD.MOV.U32 R7, RZ, RZ, R5 ;  /* 0x000000ffff077224 */ /* 0x000fce00078e0005 */
.L_x_27:
[----:B------:R-:W5:Y:S01]  /*24c0*/  LDCU UR4, c[0x0][0x3a0] ;  /* 0x00007400ff0477ac */ /* 0x000f620008000800 */
[----:B------:R-:W-:Y:S01]  /*24d0*/  VIADD R0, R0, 0x1 ;  /* 0x0000000100007836 */ /* 0x000fe20000000000 */
[----:B------:R-:W-:-:S04]  /*24e0*/  DADD R10, |R6|, R10 ;  /* 0x00000000060a7229 */ /* 0x000fc8000000020a */
[----:B-----5:R-:W-:-:S13]  /*24f0*/  ISETP.NE.AND P0, PT, R0, UR4, PT ;  /* 0x0000000400007c0c */ /* 0x020fda000bf05270 */
[----:B------:R-:W-:Y:S05]  /*2500*/  @P0 BRA `(.L_x_50) ;  /* 0xffffffdc00180947 */ /* 0x000fea000383ffff */
.L_x_0:
[----:B------:R-:W0:Y:S02]  /*2510*/  LDC.64 R2, c[0x0][0x380] ;  /* 0x0000e000ff027b82 */ /* 0x000e240000000a00 */
[----:B0-----:R0:W5:Y:S02]  /*2520*/  LDG.E.64 R8, desc[UR12][R2.64] ;  /* 0x0000000c02087981 */ /* 0x001164000c1e1b00 */
.L_x_51:
[----:B-----5:R-:W-:Y:S01]  /*2530*/  DSETP.GT.AND P0, PT, R10, R8, PT ;  /* 0x000000080a00722a */ /* 0x020fe20003f04000 */
[----:B------:R-:W-:-:S13]  /*2540*/  YIELD ;  /* 0x0000000000007946 */ /* 0x000fda0003800000 */
[----:B------:R-:W-:Y:S05]  /*2550*/  @!P0 EXIT ;  /* 0x000000000000894d */ /* 0x000fea0003800000 */
[----:B-1234-:R-:W2:Y:S02]  /*2560*/  ATOMG.E.CAS.64.STRONG.GPU PT, R4, [R2], R8, R10 ;  /* 0x00000008020473a9 */ /* 0x01eea400001ee50a */
[----:B--2---:R-:W-:Y:S02]  /*2570*/  ISETP.NE.U32.AND P0, PT, R4, R8, PT ;  /* 0x000000080400720c */ /* 0x004fe40003f05070 */
[----:B------:R-:W-:Y:S02]  /*2580*/  MOV R8, R4 ;  /* 0x0000000400087202 */ /* 0x000fe40000000f00 */
[----:B------:R-:W-:Y:S01]  /*2590*/  ISETP.NE.AND.EX P0, PT, R5, R9, PT, P0 ;  /* 0x000000090500720c */ /* 0x000fe20003f05300 */
[----:B------:R-:W-:-:S12]  /*25a0*/  IMAD.MOV.U32 R9, RZ, RZ, R5 ;  /* 0x000000ffff097224 */ /* 0x000fd800078e0005 */
[----:B------:R-:W-:Y:S05]  /*25b0*/  @P0 BRA `(.L_x_51) ;  /* 0xfffffffc00dc0947 */ /* 0x000fea000383ffff */
[----:B------:R-:W-:Y:S05]  /*25c0*/  EXIT ;  /* 0x000000000000794d */ /* 0x000fea0003800000 */
        .weak           $__internal_0_$__cuda_sm20_div_rn_f64_full
        .type           $__internal_0_$__cuda_sm20_div_rn_f64_full,@function
        .size           $__internal_0_$__cuda_sm20_div_rn_f64_full,(.L_x_58 - $__internal_0_$__cuda_sm20_div_rn_f64_full)
$__internal_0_$__cuda_sm20_div_rn_f64_full:
[C---:B------:R-:W-:Y:S01]  /*25d0*/  FSETP.GEU.AND P0, PT, |R19|.reuse, 1.469367938527859385e-39, PT ;  /* 0x001000001300780b */ /* 0x040fe20003f0e200 */
[----:B------:R-:W-:Y:S01]  /*25e0*/  IMAD.MOV.U32 R18, RZ, RZ, R16 ;  /* 0x000000ffff127224 */ /* 0x000fe200078e0010 */
[----:B------:R-:W-:Y:S01]  /*25f0*/  LOP3.LUT R17, R19, 0x800fffff, RZ, 0xc0, !PT ;  /* 0x800fffff13117812 */ /* 0x000fe200078ec0ff */
[----:B------:R-:W-:Y:S01]  /*2600*/  IMAD.MOV.U32 R22, RZ, RZ, 0x1 ;  /* 0x00000001ff167424 */ /* 0x000fe200078e00ff */
[----:B------:R-:W-:Y:S01]  /*2610*/  FSETP.GEU.AND P2, PT, |R21|, 1.469367938527859385e-39, PT ;  /* 0x001000001500780b */ /* 0x000fe20003f4e200 */
[----:B------:R-:W-:Y:S01]  /*2620*/  BSSY.RECONVERGENT B0, `(.L_x_52) ;  /* 0x0000052000007945 */ /* 0x000fe20003800200 */
[----:B------:R-:W-:Y:S02]  /*2630*/  LOP3.LUT R17, R17, 0x3ff00000, RZ, 0xfc, !PT ;  /* 0x3ff0000011117812 */ /* 0x000fe400078efcff */
[----:B------:R-:W-:Y:S02]  /*2640*/  LOP3.LUT R4, R21, 0x7ff00000, RZ, 0xc0, !PT ;  /* 0x7ff0000015047812 */ /* 0x000fe400078ec0ff */
[----:B------:R-:W-:-:S03]  /*2650*/  LOP3.LUT R7, R19, 0x7ff00000, RZ, 0xc0, !PT ;  /* 0x7ff0000013077812 */ /* 0x000fc600078ec0ff */
[----:B------:R-:W-:Y:S01]  /*2660*/  @!P0 DMUL R16, R18, 8.98846567431157953865e+307 ;  /* 0x7fe0000012108828 */ /* 0x000fe20000000000 */
[C---:B------:R-:W-:Y:S01]  /*2670*/  ISETP.GE.U32.AND P1, PT, R4.reuse, R7, PT ;  /* 0x000000070400720c */ /* 0x040fe20003f26070 */
[----:B------:R-:W-:Y:S02]  /*2680*/  IMAD.MOV.U32 R6, RZ, RZ, R4 ;  /* 0x000000ffff067224 */ /* 0x000fe400078e0004 */
[----:B------:R-:W-:Y:S02]  /*2690*/  @!P2 LOP3.LUT R5, R19, 0x7ff00000, RZ, 0xc0, !PT ;  /* 0x7ff000001305a812 */ /* 0x000fe400078ec0ff */
[----:B------:R-:W0:Y:S02]  /*26a0*/  MUFU.RCP64H R23, R17 ;  /* 0x0000001100177308 */ /* 0x000e240000001800 */
[----:B------:R-:W-:Y:S02]  /*26b0*/  @!P2 ISETP.GE.U32.AND P3, PT, R4, R5, PT ;  /* 0x000000050400a20c */ /* 0x000fe40003f66070 */
[----:B------:R-:W-:-:S02]  /*26c0*/  MOV R5, 0x1ca00000 ;  /* 0x1ca0000000057802 */ /* 0x000fc40000000f00 */
[----:B------:R-:W-:Y:S02]  /*26d0*/  @!P0 LOP3.LUT R7, R17, 0x7ff00000, RZ, 0xc0, !PT ;  /* 0x7ff0000011078812 */ /* 0x000fe400078ec0ff */
[----:B------:R-:W-:-:S04]  /*26e0*/  @!P2 SEL R25, R5, 0x63400000, !P3 ;  /* 0x634000000519a807 */ /* 0x000fc80005800000 */
[----:B------:R-:W-:-:S04]  /*26f0*/  @!P2 LOP3.LUT R28, R25, 0x80000000, R21, 0xf8, !PT ;  /* 0x80000000191ca812 */ /* 0x000fc800078ef815 */
[----:B------:R-:W-:Y:S01]  /*2700*/  @!P2 LOP3.LUT R29, R28, 0x100000, RZ, 0xfc, !PT ;  /* 0x001000001c1da812 */ /* 0x000fe200078efcff */
[----:B0-----:R-:W-:Y:S01]  /*2710*/  DFMA R26, R22, -R16, 1 ;  /* 0x3ff00000161a742b */ /* 0x001fe20000000810 */
[----:B------:R-:W-:-:S07]  /*2720*/  @!P2 IMAD.MOV.U32 R28, RZ, RZ, RZ ;  /* 0x000000ffff1ca224 */ /* 0x000fce00078e00ff */
[----:B------:R-:W-:-:S08]  /*2730*/  DFMA R26, R26, R26, R26 ;  /* 0x0000001a1a1a722b */ /* 0x000fd0000000001a */
[----:B------:R-:W-:Y:S01]  /*2740*/  DFMA R26, R22, R26, R22 ;  /* 0x0000001a161a722b */ /* 0x000fe20000000016 */
[----:B------:R-:W-:Y:S01]  /*2750*/  SEL R23, R5, 0x63400000, !P1 ;  /* 0x6340000005177807 */ /* 0x000fe20004800000 */
[----:B------:R-:W-:-:S03]  /*2760*/  IMAD.MOV.U32 R22, RZ, RZ, R20 ;  /* 0x000000ffff167224 */ /* 0x000fc600078e0014 */
[----:B------:R-:W-:-:S03]  /*2770*/  LOP3.LUT R23, R23, 0x800fffff, R21, 0xf8, !PT ;  /* 0x800fffff17177812 */ /* 0x000fc600078ef815 */
[----:B------:R-:W-:-:S03]  /*2780*/  DFMA R24, R26, -R16, 1 ;  /* 0x3ff000001a18742b */ /* 0x000fc60000000810 */
[----:B------:R-:W-:-:S05]  /*2790*/  @!P2 DFMA R22, R22, 2, -R28 ;  /* 0x400000001616a82b */ /* 0x000fca000000081c */
[----:B------:R-:W-:-:S05]  /*27a0*/  DFMA R24, R26, R24, R26 ;  /* 0x000000181a18722b */ /* 0x000fca000000001a */
[----:B------:R-:W-:-:S03]  /*27b0*/  @!P2 LOP3.LUT R6, R23, 0x7ff00000, RZ, 0xc0, !PT ;  /* 0x7ff000001706a812 */ /* 0x000fc600078ec0ff */
[----:B------:R-:W-:Y:S01]  /*27c0*/  DMUL R26, R24, R22 ;  /* 0x00000016181a7228 */ /* 0x000fe20000000000 */
[----:B------:R-:W-:-:S04]  /*27d0*/  IADD3 R32, PT, PT, R6, -0x1, RZ ;  /* 0xffffffff06207810 */ /* 0x000fc80007ffe0ff */
[----:B------:R-:W-:Y:S01]  /*27e0*/  ISETP.GT.U32.AND P0, PT, R32, 0x7feffffe, PT ;  /* 0x7feffffe2000780c */ /* 0x000fe20003f04070 */
[----:B------:R-:W-:Y:S02]  /*27f0*/  VIADD R32, R7, 0xffffffff ;  /* 0xffffffff07207836 */ /* 0x000fe40000000000 */
[----:B------:R-:W-:-:S03]  /*2800*/  DFMA R28, R26, -R16, R22 ;  /* 0x800000101a1c722b */ /* 0x000fc60000000016 */
[----:B------:R-:W-:-:S05]  /*2810*/  ISETP.GT.U32.OR P0, PT, R32, 0x7feffffe, P0 ;  /* 0x7feffffe2000780c */ /* 0x000fca0000704470 */
[----:B------:R-:W-:-:S08]  /*2820*/  DFMA R28, R24, R28, R26 ;  /* 0x0000001c181c722b */ /* 0x000fd0000000001a */
[----:B------:R-:W-:Y:S05]  /*2830*/  @P0 BRA `(.L_x_53) ;  /* 0x00000000006c0947 */ /* 0x000fea0003800000 */
[----:B------:R-:W-:-:S04]  /*2840*/  LOP3.LUT R7, R19, 0x7ff00000, RZ, 0xc0, !PT ;  /* 0x7ff0000013077812 */ /* 0x000fc800078ec0ff */
[CC--:B------:R-:W-:Y:S02]  /*2850*/  VIADDMNMX R6, R4.reuse, -R7.reuse, 0xb9600000, !PT ;  /* 0xb960000004067446 */ /* 0x0c0fe40007800907 */
[----:B------:R-:W-:Y:S02]  /*2860*/  ISETP.GE.U32.AND P0, PT, R4, R7, PT ;  /* 0x000000070400720c */ /* 0x000fe40003f06070 */
[----:B------:R-:W-:Y:S02]  /*2870*/  VIMNMX R6, PT, PT, R6, 0x46a00000, PT ;  /* 0x46a0000006067848 */ /* 0x000fe40003fe0100 */
[----:B------:R-:W-:-:S05]  /*2880*/  SEL R5, R5, 0x63400000, !P0 ;  /* 0x6340000005057807 */ /* 0x000fca0004000000 */
[----:B------:R-:W-:Y:S01]  /*2890*/  IMAD.IADD R20, R6, 0x1, -R5 ;  /* 0x0000000106147824 */ /* 0x000fe200078e0a05 */
[----:B------:R-:W-:-:S03]  /*28a0*/  MOV R6, RZ ;  /* 0x000000ff00067202 */ /* 0x000fc60000000f00 */
[----:B------:R-:W-:-:S06]  /*28b0*/  VIADD R7, R20, 0x7fe00000 ;  /* 0x7fe0000014077836 */ /* 0x000fcc0000000000 */
[----:B------:R-:W-:-:S10]  /*28c0*/  DMUL R4, R28, R6 ;  /* 0x000000061c047228 */ /* 0x000fd40000000000 */
[----:B------:R-:W-:-:S13]  /*28d0*/  FSETP.GTU.AND P0, PT, |R5|, 1.469367938527859385e-39, PT ;  /* 0x001000000500780b */ /* 0x000fda0003f0c200 */
[----:B------:R-:W-:Y:S05]  /*28e0*/  @P0 BRA `(.L_x_54) ;  /* 0x0000000000940947 */ /* 0x000fea0003800000 */
[----:B------:R-:W-:-:S06]  /*28f0*/  DFMA R16, R28, -R16, R22 ;  /* 0x800000101c10722b */ /* 0x000fcc0000000016 */
[----:B------:R-:W-:-:S04]  /*2900*/  IMAD.MOV.U32 R16, RZ, RZ, RZ ;  /* 0x000000ffff107224 */ /* 0x000fc800078e00ff */
[C---:B------:R-:W-:Y:S02]  /*2910*/  FSETP.NEU.AND P0, PT, R17.reuse, RZ, PT ;  /* 0x000000ff1100720b */ /* 0x040fe40003f0d000 */
[----:B------:R-:W-:-:S04]  /*2920*/  LOP3.LUT R19, R17, 0x80000000, R19, 0x48, !PT ;  /* 0x8000000011137812 */ /* 0x000fc800078e4813 */
[----:B------:R-:W-:-:S07]  /*2930*/  LOP3.LUT R17, R19, R7, RZ, 0xfc, !PT ;  /* 0x0000000713117212 */ /* 0x000fce00078efcff */
[----:B------:R-:W-:Y:S05]  /*2940*/  @!P0 BRA `(.L_x_54) ;  /* 0x00000000007c8947 */ /* 0x000fea0003800000 */
[----:B------:R-:W-:Y:S01]  /*2950*/  IMAD.MOV R7, RZ, RZ, -R20 ;  /* 0x000000ffff077224 */ /* 0x000fe200078e0a14 */
[----:B------:R-:W-:Y:S01]  /*2960*/  DMUL.RP R16, R28, R16 ;  /* 0x000000101c107228 */ /* 0x000fe20000008000 */
[----:B------:R-:W-:-:S06]  /*2970*/  IMAD.MOV.U32 R6, RZ, RZ, RZ ;  /* 0x000000ffff067224 */ /* 0x000fcc00078e00ff */
[----:B------:R-:W-:-:S03]  /*2980*/  DFMA R6, R4, -R6, R28 ;  /* 0x800000060406722b */ /* 0x000fc6000000001c */
[----:B------:R-:W-:-:S03]  /*2990*/  LOP3.LUT R19, R17, R19, RZ, 0x3c, !PT ;  /* 0x0000001311137212 */ /* 0x000fc600078e3cff */
[----:B------:R-:W-:-:S04]  /*29a0*/  IADD3 R6, PT, PT, -R20, -0x43300000, RZ ;  /* 0xbcd0000014067810 */ /* 0x000fc80007ffe1ff */
[----:B------:R-:W-:-:S04]  /*29b0*/  FSETP.NEU.AND P0, PT, |R7|, R6, PT ;  /* 0x000000060700720b */ /* 0x000fc80003f0d200 */
[----:B------:R-:W-:Y:S02]  /*29c0*/  FSEL R4, R16, R4, !P0 ;  /* 0x0000000410047208 */ /* 0x000fe40004000000 */
[----:B------:R-:W-:Y:S01]  /*29d0*/  FSEL R5, R19, R5, !P0 ;  /* 0x0000000513057208 */ /* 0x000fe20004000000 */
[----:B------:R-:W-:Y:S06]  /*29e0*/  BRA `(.L_x_54) ;  /* 0x0000000000547947 */ /* 0x000fec0003800000 */
.L_x_53:
[----:B------:R-:W-:-:S14]  /*29f0*/  DSETP.NAN.AND P0, PT, R20, R20, PT ;  /* 0x000000141400722a */ /* 0x000fdc0003f08000 */
[----:B------:R-:W-:Y:S05]  /*2a00*/  @P0 BRA `(.L_x_55) ;  /* 0x0000000000440947 */ /* 0x000fea0003800000 */
[----:B------:R-:W-:-:S14]  /*2a10*/  DSETP.NAN.AND P0, PT, R18, R18, PT ;  /* 0x000000121200722a */ /* 0x000fdc0003f08000 */
[----:B------:R-:W-:Y:S05]  /*2a20*/  @P0 BRA `(.L_x_56) ;  /* 0x0000000000300947 */ /* 0x000fea0003800000 */
[----:B------:R-:W-:Y:S01]  /*2a30*/  ISETP.NE.AND P0, PT, R6, R7, PT ;  /* 0x000000070600720c */ /* 0x000fe20003f05270 */
[----:B------:R-:W-:Y:S01]  /*2a40*/  IMAD.MOV.U32 R5, RZ, RZ, -0x80000 ;  /* 0xfff80000ff057424 */ /* 0x000fe200078e00ff */
[----:B------:R-:W-:-:S11]  /*2a50*/  MOV R4, 0x0 ;  /* 0x0000000000047802 */ /* 0x000fd60000000f00 */
[----:B------:R-:W-:Y:S05]  /*2a60*/  @!P0 BRA `(.L_x_54) ;  /* 0x0000000000348947 */ /* 0x000fea0003800000 */
[----:B------:R-:W-:Y:S02]  /*2a70*/  ISETP.NE.AND P0, PT, R6, 0x7ff00000, PT ;  /* 0x7ff000000600780c */ /* 0x000fe40003f05270 */
[----:B------:R-:W-:Y:S02]  /*2a80*/  LOP3.LUT R5, R21, 0x80000000, R19, 0x48, !PT ;  /* 0x8000000015057812 */ /* 0x000fe400078e4813 */
[----:B------:R-:W-:-:S13]  /*2a90*/  ISETP.EQ.OR P0, PT, R7, RZ, !P0 ;  /* 0x000000ff0700720c */ /* 0x000fda0004702670 */
[----:B------:R-:W-:Y:S01]  /*2aa0*/  @P0 LOP3.LUT R6, R5, 0x7ff00000, RZ, 0xfc, !PT ;  /* 0x7ff0000005060812 */ /* 0x000fe200078efcff */
[----:B------:R-:W-:Y:S01]  /*2ab0*/  @!P0 IMAD.MOV.U32 R4, RZ, RZ, RZ ;  /* 0x000000ffff048224 */ /* 0x000fe200078e00ff */
[----:B------:R-:W-:-:S03]  /*2ac0*/  @P0 MOV R4, RZ ;  /* 0x000000ff00040202 */ /* 0x000fc60000000f00 */
[----:B------:R-:W-:Y:S01]  /*2ad0*/  @P0 IMAD.MOV.U32 R5, RZ, RZ, R6 ;  /* 0x000000ffff050224 */ /* 0x000fe200078e0006 */
[----:B------:R-:W-:Y:S06]  /*2ae0*/  BRA `(.L_x_54) ;  /* 0x0000000000147947 */ /* 0x000fec0003800000 */
.L_x_56:
[----:B------:R-:W-:Y:S01]  /*2af0*/  LOP3.LUT R5, R19, 0x80000, RZ, 0xfc, !PT ;  /* 0x0008000013057812 */ /* 0x000fe200078efcff */
[----:B------:R-:W-:Y:S01]  /*2b00*/  IMAD.MOV.U32 R4, RZ, RZ, R18 ;  /* 0x000000ffff047224 */ /* 0x000fe200078e0012 */
[----:B------:R-:W-:Y:S06]  /*2b10*/  BRA `(.L_x_54) ;  /* 0x0000000000087947 */ /* 0x000fec0003800000 */
.L_x_55:
[----:B------:R-:W-:Y:S02]  /*2b20*/  LOP3.LUT R5, R21, 0x80000, RZ, 0xfc, !PT ;  /* 0x0008000015057812 */ /* 0x000fe400078efcff */
[----:B------:R-:W-:-:S07]  /*2b30*/  MOV R4, R20 ;  /* 0x0000001400047202 */ /* 0x000fce0000000f00 */
.L_x_54:
[----:B------:R-:W-:Y:S05]  /*2b40*/  BSYNC.RECONVERGENT B0 ;  /* 0x0000000000007941 */ /* 0x000fea0003800200 */
.L_x_52:
[----:B------:R-:W-:Y:S01]  /*2b50*/  IMAD.MOV.U32 R6, RZ, RZ, R4 ;  /* 0x000000ffff067224 */ /* 0x000fe200078e0004 */
[----:B------:R-:W-:Y:S01]  /*2b60*/  MOV R4, R2 ;  /* 0x0000000200047202 */ /* 0x000fe20000000f00 */
[----:B------:R-:W-:Y:S02]  /*2b70*/  IMAD.MOV.U32 R7, RZ, RZ, R5 ;  /* 0x000000ffff077224 */ /* 0x000fe400078e0005 */
[----:B------:R-:W-:-:S04]  /*2b80*/  IMAD.MOV.U32 R5, RZ, RZ, 0x0 ;  /* 0x00000000ff057424 */ /* 0x000fc800078e00ff */
[----:B------:R-:W-:Y:S05]  /*2b90*/  RET.REL.NODEC R4 `(_Z6kernelPdS_PKdS1_ii) ;  /* 0xffffffd404187950 */ /* 0x000fea0003c3ffff */
.L_x_57:
[----:B------:R-:W-:-:S00]  /*2ba0*/  BRA `(.L_x_57) ;  /* 0xfffffffc00fc7947 */ /* 0x000fc0000383ffff */
[----:B------:R-:W-:-:S00]  /*2bb0*/  NOP ;  /* 0x0000000000007918 */ /* 0x000fc00000000000 */
        /* <DEDUP_REMOVED lines=12> */
.L_x_58:


//--------------------- .nv.shared.reserved.0     --------------------------
	.section	.nv.shared.reserved.0,"aw",@nobits
	.weak		__nv_reservedSMEM_offset_0_alias
	.size		__nv_reservedSMEM_offset_0_alias, 0, 64
	.other		__nv_reservedSMEM_offset_0_alias,@"STO_CUDA_RESERVED_SHARED STV_DEFAULT"
__nv_reservedSMEM_offset_0_alias:
	.zero		0
	.zero		64


//--------------------- .nv.constant0._Z6kernelPdS_PKdS1_ii --------------------------
	.section	.nv.constant0._Z6kernelPdS_PKdS1_ii,"a",@progbits
	.sectionflags	@""
	.align	4
.nv.constant0._Z6kernelPdS_PKdS1_ii:
	.zero		936


//--------------------- SYMBOLS --------------------------

	.type		.nv.reservedSmem.offset0,@object
	.size		.nv.reservedSmem.offset0,0x4
